//
// Generated by NVIDIA NVVM Compiler
//
// Compiler Build ID: CL-36424714
// Cuda compilation tools, release 13.0, V13.0.88
// Based on NVVM 20.0.0
//

.version 9.0
.target sm_100
.address_size 64

	// .globl	_Z16divergent_kernelPKfS0_Pfi

.visible .entry _Z16divergent_kernelPKfS0_Pfi(
	.param .u64 .ptr .align 1 _Z16divergent_kernelPKfS0_Pfi_param_0,
	.param .u64 .ptr .align 1 _Z16divergent_kernelPKfS0_Pfi_param_1,
	.param .u64 .ptr .align 1 _Z16divergent_kernelPKfS0_Pfi_param_2,
	.param .u32 _Z16divergent_kernelPKfS0_Pfi_param_3
)
{
	.reg .pred 	%p<3>;
	.reg .b32 	%r<7>;
	.reg .b32 	%f<7>;
	.reg .b64 	%rd<15>;

	ld.param.u64 	%rd4, [_Z16divergent_kernelPKfS0_Pfi_param_0];
	ld.param.u64 	%rd5, [_Z16divergent_kernelPKfS0_Pfi_param_1];
	ld.param.u64 	%rd6, [_Z16divergent_kernelPKfS0_Pfi_param_2];
	ld.param.u32 	%r2, [_Z16divergent_kernelPKfS0_Pfi_param_3];
	cvta.to.global.u64 	%rd1, %rd6;
	cvta.to.global.u64 	%rd2, %rd5;
	cvta.to.global.u64 	%rd3, %rd4;
	mov.u32 	%r3, %ctaid.x;
	mov.u32 	%r4, %ntid.x;
	mov.u32 	%r5, %tid.x;
	mad.lo.s32 	%r1, %r3, %r4, %r5;
	setp.ge.s32 	%p1, %r1, %r2;
	@%p1 bra 	$L__BB0_4;
	and.b32  	%r6, %r1, 1;
	setp.eq.b32 	%p2, %r6, 1;
	@%p2 bra 	$L__BB0_3;
	mul.wide.s32 	%rd11, %r1, 4;
	add.s64 	%rd12, %rd3, %rd11;
	ld.global.f32 	%f4, [%rd12];
	add.s64 	%rd13, %rd2, %rd11;
	ld.global.f32 	%f5, [%rd13];
	add.f32 	%f6, %f4, %f5;
	add.s64 	%rd14, %rd1, %rd11;
	st.global.f32 	[%rd14], %f6;
	bra.uni 	$L__BB0_4;
$L__BB0_3:
	mul.wide.s32 	%rd7, %r1, 4;
	add.s64 	%rd8, %rd3, %rd7;
	ld.global.f32 	%f1, [%rd8];
	add.s64 	%rd9, %rd2, %rd7;
	ld.global.f32 	%f2, [%rd9];
	sub.f32 	%f3, %f1, %f2;
	add.s64 	%rd10, %rd1, %rd7;
	st.global.f32 	[%rd10], %f3;
$L__BB0_4:
	ret;

}


// ===== COMPILED SASS (sm_100) =====

	.target	sm_100

	.elftype	@"ET_EXEC"


//--------------------- .note.nv.tkinfo           --------------------------
	.section	.note.nv.tkinfo,"",@"SHT_NOTE"
	.sectionflags	@"SHF_NOTE_NV_TKINFO"
	.tkinfo
        /*0018*/ 	.word	0x00000002
        /*0030*/ 	.string	""
        /*0030*/ 	.string	"ptxas"
        /*0030*/ 	.string	"Cuda compilation tools, release 13.0, V13.0.88"
        /*0030*/ 	.string	"Build cuda_13.0.r13.0/compiler.36424714_0"
        /*0030*/ 	.string	"-arch sm_100 -m 64 "



//--------------------- .note.nv.cuinfo           --------------------------
	.section	.note.nv.cuinfo,"",@"SHT_NOTE"
	.sectionflags	@"SHF_NOTE_NV_CUINFO"
        /*0018*/ 	.short	0x0002
        /*001a*/ 	.short	0x0064
        /*001c*/ 	.short	0x0082
	.zero		2


//--------------------- .nv.info                  --------------------------
	.section	.nv.info,"",@"SHT_CUDA_INFO"
	.align	4


	//----- nvinfo : EIATTR_REGCOUNT
	.align		4
        /*0000*/ 	.byte	0x04, 0x2f
        /*0002*/ 	.short	(.L_1 - .L_0)
	.align		4
.L_0:
        /*0004*/ 	.word	index@(_Z16divergent_kernelPKfS0_Pfi)
        /*0008*/ 	.word	0x0000000c


	//----- nvinfo : EIATTR_FRAME_SIZE
	.align		4
.L_1:
        /*000c*/ 	.byte	0x04, 0x11
        /*000e*/ 	.short	(.L_3 - .L_2)
	.align		4
.L_2:
        /*0010*/ 	.word	index@(_Z16divergent_kernelPKfS0_Pfi)
        /*0014*/ 	.word	0x00000000


	//----- nvinfo : EIATTR_MIN_STACK_SIZE
	.align		4
.L_3:
        /*0018*/ 	.byte	0x04, 0x12
        /*001a*/ 	.short	(.L_5 - .L_4)
	.align		4
.L_4:
        /*001c*/ 	.word	index@(_Z16divergent_kernelPKfS0_Pfi)
        /*0020*/ 	.word	0x00000000
.L_5:


//--------------------- .nv.compat                --------------------------
	.section	.nv.compat,"",@"SHT_CUDA_COMPAT_INFO"
	.align	4
        /*0000*/ 	.byte	0x02, 0x09, 0x00, 0x00, 0x02, 0x02, 0x01, 0x00, 0x02, 0x05, 0x05, 0x00, 0x03, 0x07, 0x01, 0x01
        /*0010*/ 	.byte	0x02, 0x03, 0x00, 0x00, 0x02, 0x06, 0x01, 0x00, 0x04, 0x0b, 0x08, 0x00, 0x09, 0x00, 0x00, 0x00
        /*0020*/ 	.byte	0x00, 0x00, 0x00, 0x00


//--------------------- .nv.info._Z16divergent_kernelPKfS0_Pfi --------------------------
	.section	.nv.info._Z16divergent_kernelPKfS0_Pfi,"",@"SHT_CUDA_INFO"
	.sectionflags	@""
	.align	4


	//----- nvinfo : EIATTR_CUDA_API_VERSION
	.align		4
        /*0000*/ 	.byte	0x04, 0x37
        /*0002*/ 	.short	(.L_7 - .L_6)
.L_6:
        /*0004*/ 	.word	0x00000082


	//----- nvinfo : EIATTR_KPARAM_INFO
	.align		4
.L_7:
        /*0008*/ 	.byte	0x04, 0x17
        /*000a*/ 	.short	(.L_9 - .L_8)
.L_8:
        /*000c*/ 	.word	0x00000000
        /*0010*/ 	.short	0x0003
        /*0012*/ 	.short	0x0018
        /*0014*/ 	.byte	0x00, 0xf0, 0x11, 0x00


	//----- nvinfo : EIATTR_KPARAM_INFO
	.align		4
.L_9:
        /*0018*/ 	.byte	0x04, 0x17
        /*001a*/ 	.short	(.L_11 - .L_10)
.L_10:
        /*001c*/ 	.word	0x00000000
        /*0020*/ 	.short	0x0002
        /*0022*/ 	.short	0x0010
        /*0024*/ 	.byte	0x00, 0xf5, 0x21, 0x00


	//----- nvinfo : EIATTR_KPARAM_INFO
	.align		4
.L_11:
        /*0028*/ 	.byte	0x04, 0x17
        /*002a*/ 	.short	(.L_13 - .L_12)
.L_12:
        /*002c*/ 	.word	0x00000000
        /*0030*/ 	.short	0x0001
        /*0032*/ 	.short	0x0008
        /*0034*/ 	.byte	0x00, 0xf5, 0x21, 0x00


	//----- nvinfo : EIATTR_KPARAM_INFO
	.align		4
.L_13:
        /*0038*/ 	.byte	0x04, 0x17
        /*003a*/ 	.short	(.L_15 - .L_14)
.L_14:
        /*003c*/ 	.word	0x00000000
        /*0040*/ 	.short	0x0000
        /*0042*/ 	.short	0x0000
        /*0044*/ 	.byte	0x00, 0xf5, 0x21, 0x00


	//----- nvinfo : EIATTR_SPARSE_MMA_MASK
	.align		4
.L_15:
        /*0048*/ 	.byte	0x03, 0x50
        /*004a*/ 	.short	0x0000


	//----- nvinfo : EIATTR_MAXREG_COUNT
	.align		4
        /*004c*/ 	.byte	0x03, 0x1b
        /*004e*/ 	.short	0x00ff


	//----- nvinfo : EIATTR_MERCURY_ISA_VERSION
	.align		4
        /*0050*/ 	.byte	0x03, 0x5f
        /*0052*/ 	.short	0x0101


	//----- nvinfo : EIATTR_VRC_CTA_INIT_COUNT
	.align		4
        /*0054*/ 	.byte	0x02, 0x4a
	.zero		1
	.zero		1


	//----- nvinfo : EIATTR_EXIT_INSTR_OFFSETS
	.align		4
        /*0058*/ 	.byte	0x04, 0x1c
        /*005a*/ 	.short	(.L_17 - .L_16)


	//   ....[0]....
.L_16:
        /*005c*/ 	.word	0x00000070


	//   ....[1]....
        /*0060*/ 	.word	0x00000160


	//   ....[2]....
        /*0064*/ 	.word	0x00000210


	//----- nvinfo : EIATTR_CRS_STACK_SIZE
	.align		4
.L_17:
        /*0068*/ 	.byte	0x04, 0x1e
        /*006a*/ 	.short	(.L_19 - .L_18)
.L_18:
        /*006c*/ 	.word	0x00000000


	//----- nvinfo : EIATTR_CBANK_PARAM_SIZE
	.align		4
.L_19:
        /*0070*/ 	.byte	0x03, 0x19
        /*0072*/ 	.short	0x001c


	//----- nvinfo : EIATTR_PARAM_CBANK
	.align		4
        /*0074*/ 	.byte	0x04, 0x0a
        /*0076*/ 	.short	(.L_21 - .L_20)
	.align		4
.L_20:
        /*0078*/ 	.word	index@(.nv.constant0._Z16divergent_kernelPKfS0_Pfi)
        /*007c*/ 	.short	0x0380
        /*007e*/ 	.short	0x001c


	//----- nvinfo : EIATTR_SW_WAR
	.align		4
.L_21:
        /*0080*/ 	.byte	0x04, 0x36
        /*0082*/ 	.short	(.L_23 - .L_22)
.L_22:
        /*0084*/ 	.word	0x00000008
.L_23:


//--------------------- .nv.callgraph             --------------------------
	.section	.nv.callgraph,"",@"SHT_CUDA_CALLGRAPH"
	.align	4
	.sectionentsize	8
	.align		4
        /*0000*/ 	.word	0x00000000
	.align		4
        /*0004*/ 	.word	0xffffffff
	.align		4
        /*0008*/ 	.word	0x00000000
	.align		4
        /*000c*/ 	.word	0xfffffffe
	.align		4
        /*0010*/ 	.word	0x00000000
	.align		4
        /*0014*/ 	.word	0xfffffffd
	.align		4
        /*0018*/ 	.word	0x00000000
	.align		4
        /*001c*/ 	.word	0xfffffffc


//--------------------- .text._Z16divergent_kernelPKfS0_Pfi --------------------------
	.section	.text._Z16divergent_kernelPKfS0_Pfi,"ax",@progbits
	.align	128
        .global         _Z16divergent_kernelPKfS0_Pfi
        .type           _Z16divergent_kernelPKfS0_Pfi,@function
        .size           _Z16divergent_kernelPKfS0_Pfi,(.L_x_2 - _Z16divergent_kernelPKfS0_Pfi)
        .other          _Z16divergent_kernelPKfS0_Pfi,@"STO_CUDA_ENTRY STV_DEFAULT"
_Z16divergent_kernelPKfS0_Pfi:
.text._Z16divergent_kernelPKfS0_Pfi:
[----:B------:R-:W-:Y:S01]  /*0000*/  LDC R1, c[0x0][0x37c] ;  /* 0x0000df00ff017b82 */ /* 0x000fe20000000800 */
[----:B------:R-:W0:Y:S07]  /*0010*/  S2R R0, SR_TID.X ;  /* 0x0000000000007919 */ /* 0x000e2e0000002100 */
[----:B------:R-:W0:Y:S01]  /*0020*/  S2UR UR4, SR_CTAID.X ;  /* 0x00000000000479c3 */ /* 0x000e220000002500 */
[----:B------:R-:W1:Y:S07]  /*0030*/  LDCU UR5, c[0x0][0x398] ;  /* 0x00007300ff0577ac */ /* 0x000e6e0008000800 */
[----:B------:R-:W0:Y:S02]  /*0040*/  LDC R9, c[0x0][0x360] ;  /* 0x0000d800ff097b82 */ /* 0x000e240000000800 */
[----:B0-----:R-:W-:-:S05]  /*0050*/  IMAD R9, R9, UR4, R0 ;  /* 0x0000000409097c24 */ /* 0x001fca000f8e0200 */
[----:B-1----:R-:W-:-:S13]  /*0060*/  ISETP.GE.AND P0, PT, R9, UR5, PT ;  /* 0x0000000509007c0c */ /* 0x002fda000bf06270 */
[----:B------:R-:W-:Y:S05]  /*0070*/  @P0 EXIT ;  /* 0x000000000000094d */ /* 0x000fea0003800000 */
[----:B------:R-:W-:Y:S01]  /*0080*/  LOP3.LUT R0, R9, 0x1, RZ, 0xc0, !PT ;  /* 0x0000000109007812 */ /* 0x000fe200078ec0ff */
[----:B------:R-:W0:Y:S03]  /*0090*/  LDCU.64 UR4, c[0x0][0x358] ;  /* 0x00006b00ff0477ac */ /* 0x000e260008000a00 */
[----:B------:R-:W-:-:S13]  /*00a0*/  ISETP.NE.U32.AND P0, PT, R0, 0x1, PT ;  /* 0x000000010000780c */ /* 0x000fda0003f05070 */
[----:B------:R-:W-:Y:S05]  /*00b0*/  @!P0 BRA `(.L_x_0) ;  /* 0x00000000002c8947 */ /* 0x000fea0003800000 */
[----:B------:R-:W1:Y:S08]  /*00c0*/  LDC.64 R2, c[0x0][0x380] ;  /* 0x0000e000ff027b82 */ /* 0x000e700000000a00 */
[----:B------:R-:W2:Y:S08]  /*00d0*/  LDC.64 R4, c[0x0][0x388] ;  /* 0x0000e200ff047b82 */ /* 0x000eb00000000a00 */
[----:B------:R-:W3:Y:S01]  /*00e0*/  LDC.64 R6, c[0x0][0x390] ;  /* 0x0000e400ff067b82 */ /* 0x000ee20000000a00 */
[----:B-1----:R-:W-:-:S06]  /*00f0*/  IMAD.WIDE R2, R9, 0x4, R2 ;  /* 0x0000000409027825 */ /* 0x002fcc00078e0202 */
[----:B0-----:R-:W4:Y:S01]  /*0100*/  LDG.E R2, desc[UR4][R2.64] ;  /* 0x0000000402027981 */ /* 0x001f22000c1e1900 */
[----:B--2---:R-:W-:-:S06]  /*0110*/  IMAD.WIDE R4, R9, 0x4, R4 ;  /* 0x0000000409047825 */ /* 0x004fcc00078e0204 */
[----:B------:R-:W4:Y:S01]  /*0120*/  LDG.E R5, desc[UR4][R4.64] ;  /* 0x0000000404057981 */ /* 0x000f22000c1e1900 */
[----:B---3--:R-:W-:-:S04]  /*0130*/  IMAD.WIDE R6, R9, 0x4, R6 ;  /* 0x0000000409067825 */ /* 0x008fc800078e0206 */
[----:B----4-:R-:W-:-:S05]  /*0140*/  FADD R9, R2, R5 ;  /* 0x0000000502097221 */ /* 0x010fca0000000000 */
[----:B------:R-:W-:Y:S01]  /*0150*/  STG.E desc[UR4][R6.64], R9 ;  /* 0x0000000906007986 */ /* 0x000fe2000c101904 */
[----:B------:R-:W-:Y:S05]  /*0160*/  EXIT ;  /* 0x000000000000794d */ /* 0x000fea0003800000 */
.L_x_0:
        /* <DEDUP_REMOVED lines=8> */
[----:B----4-:R-:W-:-:S05]  /*01f0*/  FADD R9, R2, -R5 ;  /* 0x8000000502097221 */ /* 0x010fca0000000000 */
[----:B------:R-:W-:Y:S01]  /*0200*/  STG.E desc[UR4][R6.64], R9 ;  /* 0x0000000906007986 */ /* 0x000fe2000c101904 */
[----:B------:R-:W-:Y:S05]  /*0210*/  EXIT ;  /* 0x000000000000794d */ /* 0x000fea0003800000 */
.L_x_1:
[----:B------:R-:W-:-:S00]  /*0220*/  BRA `(.L_x_1) ;  /* 0xfffffffc00fc7947 */ /* 0x000fc0000383ffff */
[----:B------:R-:W-:-:S00]  /*0230*/  NOP ;  /* 0x0000000000007918 */ /* 0x000fc00000000000 */
        /* <DEDUP_REMOVED lines=12> */
.L_x_2:


//--------------------- .nv.shared.reserved.0     --------------------------
	.section	.nv.shared.reserved.0,"aw",@nobits
	.weak		__nv_reservedSMEM_offset_0_alias
	.size		__nv_reservedSMEM_offset_0_alias, 0, 64
	.other		__nv_reservedSMEM_offset_0_alias,@"STO_CUDA_RESERVED_SHARED STV_DEFAULT"
__nv_reservedSMEM_offset_0_alias:
	.zero		0
	.zero		64


//--------------------- .nv.constant0._Z16divergent_kernelPKfS0_Pfi --------------------------
	.section	.nv.constant0._Z16divergent_kernelPKfS0_Pfi,"a",@progbits
	.sectionflags	@""
	.align	4
.nv.constant0._Z16divergent_kernelPKfS0_Pfi:
	.zero		924


//--------------------- SYMBOLS --------------------------

	.type		.nv.reservedSmem.offset0,@object
	.size		.nv.reservedSmem.offset0,0x4
